	.headerflags	@"EF_CUDA_TEXMODE_UNIFIED EF_CUDA_64BIT_ADDRESS EF_CUDA_ACCELERATORS EF_CUDA_SM90 EF_CUDA_VIRTUAL_SM(EF_CUDA_SM90)"
	.elftype	@"ET_EXEC"


//--------------------- .nv.info                  --------------------------
	.section	.nv.info,"",@"SHT_CUDA_INFO"
	.align	4


	//----- nvinfo : EIATTR_REGCOUNT
	.align		4
        /*0000*/ 	.byte	0x04, 0x2f
        /*0002*/ 	.short	(.L_3 - .L_2)
	.align		4
.L_2:
        /*0004*/ 	.word	index@(triton_per_fused__native_batch_norm_legit_no_training_mean_relu_0)
        /*0008*/ 	.word	0x00000018


	//----- nvinfo : EIATTR_MIN_STACK_SIZE
	.align		4
.L_3:
        /*000c*/ 	.byte	0x04, 0x12
        /*000e*/ 	.short	(.L_5 - .L_4)
	.align		4
.L_4:
        /*0010*/ 	.word	index@(triton_per_fused__native_batch_norm_legit_no_training_mean_relu_0)
        /*0014*/ 	.word	0x00000000


	//----- nvinfo : EIATTR_FRAME_SIZE
	.align		4
.L_5:
        /*0018*/ 	.byte	0x04, 0x11
        /*001a*/ 	.short	(.L_7 - .L_6)
	.align		4
.L_6:
        /*001c*/ 	.word	index@(triton_per_fused__native_batch_norm_legit_no_training_mean_relu_0)
        /*0020*/ 	.word	0x00000000


	//----- nvinfo : EIATTR_MIN_STACK_SIZE
	.align		4
.L_7:
        /*0024*/ 	.byte	0x04, 0x12
        /*0026*/ 	.short	(.L_9 - .L_8)
	.align		4
.L_8:
        /*0028*/ 	.word	index@(triton_per_fused__native_batch_norm_legit_no_training_mean_relu_0)
        /*002c*/ 	.word	0x00000000
.L_9:


//--------------------- .nv.info.triton_per_fused__native_batch_norm_legit_no_training_mean_relu_0 --------------------------
	.section	.nv.info.triton_per_fused__native_batch_norm_legit_no_training_mean_relu_0,"",@"SHT_CUDA_INFO"
	.sectionflags	@""
	.align	4


	//----- nvinfo : EIATTR_CUDA_API_VERSION
	.align		4
        /*0000*/ 	.byte	0x04, 0x37
        /*0002*/ 	.short	(.L_11 - .L_10)
.L_10:
        /*0004*/ 	.word	0x0000007c


	//----- nvinfo : EIATTR_KPARAM_INFO
	.align		4
.L_11:
        /*0008*/ 	.byte	0x04, 0x17
        /*000a*/ 	.short	(.L_13 - .L_12)
.L_12:
        /*000c*/ 	.word	0x00000000
        /*0010*/ 	.short	0x0008
        /*0012*/ 	.short	0x003c
        /*0014*/ 	.byte	0x00, 0xf0, 0x11, 0x00


	//----- nvinfo : EIATTR_KPARAM_INFO
	.align		4
.L_13:
        /*0018*/ 	.byte	0x04, 0x17
        /*001a*/ 	.short	(.L_15 - .L_14)
.L_14:
        /*001c*/ 	.word	0x00000000
        /*0020*/ 	.short	0x0007
        /*0022*/ 	.short	0x0038
        /*0024*/ 	.byte	0x00, 0xf0, 0x11, 0x00


	//----- nvinfo : EIATTR_KPARAM_INFO
	.align		4
.L_15:
        /*0028*/ 	.byte	0x04, 0x17
        /*002a*/ 	.short	(.L_17 - .L_16)
.L_16:
        /*002c*/ 	.word	0x00000000
        /*0030*/ 	.short	0x0006
        /*0032*/ 	.short	0x0030
        /*0034*/ 	.byte	0x00, 0xf4, 0x21, 0x00


	//----- nvinfo : EIATTR_KPARAM_INFO
	.align		4
.L_17:
        /*0038*/ 	.byte	0x04, 0x17
        /*003a*/ 	.short	(.L_19 - .L_18)
.L_18:
        /*003c*/ 	.word	0x00000000
        /*0040*/ 	.short	0x0005
        /*0042*/ 	.short	0x0028
        /*0044*/ 	.byte	0x00, 0xf4, 0x21, 0x00


	//----- nvinfo : EIATTR_KPARAM_INFO
	.align		4
.L_19:
        /*0048*/ 	.byte	0x04, 0x17
        /*004a*/ 	.short	(.L_21 - .L_20)
.L_20:
        /*004c*/ 	.word	0x00000000
        /*0050*/ 	.short	0x0004
        /*0052*/ 	.short	0x0020
        /*0054*/ 	.byte	0x00, 0xf4, 0x21, 0x00


	//----- nvinfo : EIATTR_KPARAM_INFO
	.align		4
.L_21:
        /*0058*/ 	.byte	0x04, 0x17
        /*005a*/ 	.short	(.L_23 - .L_22)
.L_22:
        /*005c*/ 	.word	0x00000000
        /*0060*/ 	.short	0x0003
        /*0062*/ 	.short	0x0018
        /*0064*/ 	.byte	0x00, 0xf4, 0x21, 0x00


	//----- nvinfo : EIATTR_KPARAM_INFO
	.align		4
.L_23:
        /*0068*/ 	.byte	0x04, 0x17
        /*006a*/ 	.short	(.L_25 - .L_24)
.L_24:
        /*006c*/ 	.word	0x00000000
        /*0070*/ 	.short	0x0002
        /*0072*/ 	.short	0x0010
        /*0074*/ 	.byte	0x00, 0xf4, 0x21, 0x00


	//----- nvinfo : EIATTR_KPARAM_INFO
	.align		4
.L_25:
        /*0078*/ 	.byte	0x04, 0x17
        /*007a*/ 	.short	(.L_27 - .L_26)
.L_26:
        /*007c*/ 	.word	0x00000000
        /*0080*/ 	.short	0x0001
        /*0082*/ 	.short	0x0008
        /*0084*/ 	.byte	0x00, 0xf4, 0x21, 0x00


	//----- nvinfo : EIATTR_KPARAM_INFO
	.align		4
.L_27:
        /*0088*/ 	.byte	0x04, 0x17
        /*008a*/ 	.short	(.L_29 - .L_28)
.L_28:
        /*008c*/ 	.word	0x00000000
        /*0090*/ 	.short	0x0000
        /*0092*/ 	.short	0x0000
        /*0094*/ 	.byte	0x00, 0xf4, 0x21, 0x00


	//----- nvinfo : EIATTR_SPARSE_MMA_MASK
	.align		4
.L_29:
        /*0098*/ 	.byte	0x03, 0x50
        /*009a*/ 	.short	0x0000


	//----- nvinfo : EIATTR_MAXREG_COUNT
	.align		4
        /*009c*/ 	.byte	0x03, 0x1b
        /*009e*/ 	.short	0x00ff


	//----- nvinfo : EIATTR_COOP_GROUP_MASK_REGIDS
	.align		4
        /*00a0*/ 	.byte	0x04, 0x29
        /*00a2*/ 	.short	(.L_31 - .L_30)


	//   ....[0]....
.L_30:
        /*00a4*/ 	.word	0xffffffff


	//   ....[1]....
        /*00a8*/ 	.word	0xffffffff


	//----- nvinfo : EIATTR_COOP_GROUP_INSTR_OFFSETS
	.align		4
.L_31:
        /*00ac*/ 	.byte	0x04, 0x28
        /*00ae*/ 	.short	(.L_33 - .L_32)


	//   ....[0]....
.L_32:
        /*00b0*/ 	.word	0x000004f0


	//   ....[1]....
        /*00b4*/ 	.word	0x00000510


	//----- nvinfo : EIATTR_EXIT_INSTR_OFFSETS
	.align		4
.L_33:
        /*00b8*/ 	.byte	0x04, 0x1c
        /*00ba*/ 	.short	(.L_35 - .L_34)


	//   ....[0]....
.L_34:
        /*00bc*/ 	.word	0x00000620


	//   ....[1]....
        /*00c0*/ 	.word	0x00000650


	//----- nvinfo : EIATTR_REQNTID
	.align		4
.L_35:
        /*00c4*/ 	.byte	0x04, 0x10
        /*00c6*/ 	.short	(.L_37 - .L_36)
.L_36:
        /*00c8*/ 	.word	0x00000080
        /*00cc*/ 	.word	0x00000001
        /*00d0*/ 	.word	0x00000001


	//----- nvinfo : EIATTR_CBANK_PARAM_SIZE
	.align		4
.L_37:
        /*00d4*/ 	.byte	0x03, 0x19
        /*00d6*/ 	.short	0x0040


	//----- nvinfo : EIATTR_PARAM_CBANK
	.align		4
        /*00d8*/ 	.byte	0x04, 0x0a
        /*00da*/ 	.short	(.L_39 - .L_38)
	.align		4
.L_38:
        /*00dc*/ 	.word	index@(.nv.constant0.triton_per_fused__native_batch_norm_legit_no_training_mean_relu_0)
        /*00e0*/ 	.short	0x0210
        /*00e2*/ 	.short	0x0040


	//----- nvinfo : EIATTR_SW_WAR
	.align		4
.L_39:
        /*00e4*/ 	.byte	0x04, 0x36
        /*00e6*/ 	.short	(.L_41 - .L_40)
.L_40:
        /*00e8*/ 	.word	0x00000008
.L_41:


//--------------------- .nv.callgraph             --------------------------
	.section	.nv.callgraph,"",@"SHT_CUDA_CALLGRAPH"
	.align	4
	.sectionentsize	8
	.align		4
        /*0000*/ 	.word	0x00000000
	.align		4
        /*0004*/ 	.word	0xffffffff
	.align		4
        /*0008*/ 	.word	0x00000000
	.align		4
        /*000c*/ 	.word	0xfffffffe
	.align		4
        /*0010*/ 	.word	0x00000000
	.align		4
        /*0014*/ 	.word	0xfffffffd
	.align		4
        /*0018*/ 	.word	0x00000000
	.align		4
        /*001c*/ 	.word	0xfffffffc


//--------------------- .nv.constant4             --------------------------
	.section	.nv.constant4,"a",@progbits
	.align	8
	.align		8
.nv.constant4:
        /*0000*/ 	.dword	_$_str
	.align		8
        /*0008*/ 	.dword	_$_str_$_2


//--------------------- .text.triton_per_fused__native_batch_norm_legit_no_training_mean_relu_0 --------------------------
	.section	.text.triton_per_fused__native_batch_norm_legit_no_training_mean_relu_0,"ax",@progbits
	.sectionflags	@"SHF_BARRIERS=1"
	.align	128
        .global         triton_per_fused__native_batch_norm_legit_no_training_mean_relu_0
        .type           triton_per_fused__native_batch_norm_legit_no_training_mean_relu_0,@function
        .size           triton_per_fused__native_batch_norm_legit_no_training_mean_relu_0,(.L_x_1 - triton_per_fused__native_batch_norm_legit_no_training_mean_relu_0)
        .other          triton_per_fused__native_batch_norm_legit_no_training_mean_relu_0,@"STO_CUDA_ENTRY STV_DEFAULT"
triton_per_fused__native_batch_norm_legit_no_training_mean_relu_0:
.text.triton_per_fused__native_batch_norm_legit_no_training_mean_relu_0:
[----:B------:R-:W0:Y:S01]  /*0000*/  LDC R1, c[0x0][0x28] ;  /* 0x00000a00ff017b82 */ /* 0x000e220000000800 */
[----:B------:R-:W1:Y:S07]  /*0010*/  S2R R11, SR_TID.X ;  /* 0x00000000000b7919 */ /* 0x000e6e0000002100 */
[----:B------:R-:W2:Y:S01]  /*0020*/  LDC.64 R20, c[0x0][0x228] ;  /* 0x00008a00ff147b82 */ /* 0x000ea20000000a00 */
[----:B------:R-:W-:Y:S01]  /*0030*/  HFMA2.MMA R12, -RZ, RZ, 0, 0 ;  /* 0x00000000ff0c7435 */ /* 0x000fe200000001ff */
[----:B------:R-:W-:Y:S01]  /*0040*/  ULDC.64 UR6, c[0x0][0x208] ;  /* 0x0000820000067ab9 */ /* 0x000fe20000000a00 */
[----:B------:R-:W3:Y:S05]  /*0050*/  S2R R2, SR_CTAID.X ;  /* 0x0000000000027919 */ /* 0x000eea0000002500 */
[----:B------:R-:W4:Y:S08]  /*0060*/  LDC.64 R18, c[0x0][0x218] ;  /* 0x00008600ff127b82 */ /* 0x000f300000000a00 */
[----:B------:R-:W5:Y:S08]  /*0070*/  LDC.64 R16, c[0x0][0x220] ;  /* 0x00008800ff107b82 */ /* 0x000f700000000a00 */
[----:B------:R-:W4:Y:S01]  /*0080*/  LDC.64 R8, c[0x0][0x230] ;  /* 0x00008c00ff087b82 */ /* 0x000f220000000a00 */
[----:B-1----:R-:W-:Y:S01]  /*0090*/  SHF.R.U32.HI R13, RZ, 0x2, R11 ;  /* 0x00000002ff0d7819 */ /* 0x002fe2000001160b */
[----:B---3--:R-:W-:Y:S01]  /*00a0*/  IMAD.SHL.U32 R0, R2, 0x20, RZ ;  /* 0x0000002002007824 */ /* 0x008fe200078e00ff */
[----:B------:R-:W-:-:S02]  /*00b0*/  SHF.R.S32.HI R3, RZ, 0x1a, R2 ;  /* 0x0000001aff037819 */ /* 0x000fc40000011402 */
[----:B------:R-:W-:Y:S02]  /*00c0*/  SGXT.U32 R13, R13, 0x5 ;  /* 0x000000050d0d781a */ /* 0x000fe40000000000 */
[----:B------:R-:W-:Y:S02]  /*00d0*/  SGXT R3, R3, 0x1 ;  /* 0x000000010303781a */ /* 0x000fe40000000200 */
[----:B------:R-:W-:-:S04]  /*00e0*/  LOP3.LUT R10, R0, R13, RZ, 0xfc, !PT ;  /* 0x0000000d000a7212 */ /* 0x000fc800078efcff */
[----:B------:R-:W-:Y:S02]  /*00f0*/  LEA.HI R3, R3, R10, RZ, 0x6 ;  /* 0x0000000a03037211 */ /* 0x000fe400078f30ff */
[----:B------:R-:W-:Y:S02]  /*0100*/  ISETP.GE.AND P1, PT, R10, 0x100, PT ;  /* 0x000001000a00780c */ /* 0x000fe40003f26270 */
[----:B------:R-:W-:-:S05]  /*0110*/  LOP3.LUT R3, R3, 0xffffffc0, RZ, 0xc0, !PT ;  /* 0xffffffc003037812 */ /* 0x000fca00078ec0ff */
[----:B------:R-:W-:Y:S02]  /*0120*/  IMAD.IADD R15, R10, 0x1, -R3 ;  /* 0x000000010a0f7824 */ /* 0x000fe400078e0a03 */
[----:B------:R-:W-:Y:S01]  /*0130*/  IMAD.SHL.U32 R4, R11, 0x4, RZ ;  /* 0x000000040b047824 */ /* 0x000fe200078e00ff */
[----:B------:R-:W1:Y:S01]  /*0140*/  LDC.64 R2, c[0x0][0x238] ;  /* 0x00008e00ff027b82 */ /* 0x000e620000000a00 */
[----:B--2---:R-:W-:-:S05]  /*0150*/  IMAD.WIDE R20, R15, 0x4, R20 ;  /* 0x000000040f147825 */ /* 0x004fca00078e0214 */
[----:B------:R1:W2:Y:S01]  /*0160*/  @!P1 LDG.E.EL R12, desc[UR6][R20.64] ;  /* 0x00000006140c9981 */ /* 0x0002a2000c2e1900 */
[----:B------:R-:W-:Y:S02]  /*0170*/  LOP3.LUT R5, R4, 0xc, RZ, 0xc0, !PT ;  /* 0x0000000c04057812 */ /* 0x000fe400078ec0ff */
[----:B------:R-:W-:Y:S01]  /*0180*/  CS2R R6, SRZ ;  /* 0x0000000000067805 */ /* 0x000fe2000001ff00 */
[----:B------:R-:W-:Y:S01]  /*0190*/  IMAD.MOV.U32 R14, RZ, RZ, RZ ;  /* 0x000000ffff0e7224 */ /* 0x000fe200078e00ff */
[----:B------:R-:W-:Y:S02]  /*01a0*/  LEA R10, R10, R5, 0x4 ;  /* 0x000000050a0a7211 */ /* 0x000fe400078e20ff */
[----:B------:R-:W-:Y:S01]  /*01b0*/  CS2R R4, SRZ ;  /* 0x0000000000047805 */ /* 0x000fe2000001ff00 */
[----:B-----5:R-:W-:-:S04]  /*01c0*/  IMAD.WIDE R16, R15, 0x4, R16 ;  /* 0x000000040f107825 */ /* 0x020fc800078e0210 */
[----:B----4-:R-:W-:Y:S01]  /*01d0*/  IMAD.WIDE R18, R10, 0x4, R18 ;  /* 0x000000040a127825 */ /* 0x010fe200078e0212 */
[----:B------:R3:W4:Y:S04]  /*01e0*/  @!P1 LDG.E.EL R14, desc[UR6][R16.64] ;  /* 0x00000006100e9981 */ /* 0x000728000c2e1900 */
[----:B------:R-:W5:Y:S01]  /*01f0*/  @!P1 LDG.E.128 R4, desc[UR6][R18.64] ;  /* 0x0000000612049981 */ /* 0x000f62000c1e1d00 */
[----:B-1----:R-:W-:Y:S01]  /*0200*/  IMAD.WIDE R20, R15, 0x4, R2 ;  /* 0x000000040f147825 */ /* 0x002fe200078e0202 */
[----:B------:R-:W-:-:S03]  /*0210*/  CS2R R2, SRZ ;  /* 0x0000000000027805 */ /* 0x000fc6000001ff00 */
[----:B0-----:R-:W-:-:S03]  /*0220*/  IMAD.WIDE R8, R15, 0x4, R8 ;  /* 0x000000040f087825 */ /* 0x001fc600078e0208 */
[----:B------:R-:W4:Y:S04]  /*0230*/  @!P1 LDG.E.EL R2, desc[UR6][R20.64] ;  /* 0x0000000614029981 */ /* 0x000f28000c2e1900 */
[----:B------:R5:W4:Y:S01]  /*0240*/  @!P1 LDG.E.EL R3, desc[UR6][R8.64] ;  /* 0x0000000608039981 */ /* 0x000b22000c2e1900 */
[----:B---3--:R-:W-:Y:S01]  /*0250*/  MOV R16, 0x3e800000 ;  /* 0x3e80000000107802 */ /* 0x008fe20000000f00 */
[----:B------:R-:W0:Y:S01]  /*0260*/  S2UR UR5, SR_CgaCtaId ;  /* 0x00000000000579c3 */ /* 0x000e220000008800 */
[----:B------:R-:W-:Y:S02]  /*0270*/  UMOV UR4, 0x400 ;  /* 0x0000040000047882 */ /* 0x000fe40000000000 */
[----:B0-----:R-:W-:Y:S01]  /*0280*/  UPRMT UR4, UR5, 0x654, UR4 ;  /* 0x0000065405047896 */ /* 0x001fe20008000004 */
[----:B--2---:R-:W-:-:S04]  /*0290*/  FADD R12, R12, 9.9999997473787516356e-06 ;  /* 0x3727c5ac0c0c7421 */ /* 0x004fc80000000000 */
[----:B------:R-:W0:Y:S02]  /*02a0*/  MUFU.SQRT R15, R12 ;  /* 0x0000000c000f7308 */ /* 0x000e240000002000 */
[C---:B0-----:R-:W-:Y:S02]  /*02b0*/  FSETP.GT.AND P0, PT, R15.reuse, 8.50705917302346158658e+37, PT ;  /* 0x7e8000000f00780b */ /* 0x041fe40003f04000 */
[----:B------:R-:W-:-:S11]  /*02c0*/  FSETP.GEU.AND P2, PT, R15, 1.175494350822287508e-38, PT ;  /* 0x008000000f00780b */ /* 0x000fd60003f4e000 */
[----:B------:R-:W-:-:S04]  /*02d0*/  @P0 FMUL R15, R15, 0.25 ;  /* 0x3e8000000f0f0820 */ /* 0x000fc80000400000 */
[----:B------:R-:W-:-:S06]  /*02e0*/  @!P2 FMUL R15, R15, 16777216 ;  /* 0x4b8000000f0fa820 */ /* 0x000fcc0000400000 */
[----:B------:R-:W0:Y:S01]  /*02f0*/  MUFU.RCP R15, R15 ;  /* 0x0000000f000f7308 */ /* 0x000e220000001000 */
[----:B------:R-:W-:Y:S02]  /*0300*/  FSEL R16, R16, 1, P0 ;  /* 0x3f80000010107808 */ /* 0x000fe40000000000 */
[----:B-----5:R-:W-:Y:S02]  /*0310*/  SEL R9, R5, RZ, !P1 ;  /* 0x000000ff05097207 */ /* 0x020fe40004800000 */
[----:B------:R-:W-:Y:S01]  /*0320*/  SEL R5, R4, RZ, !P1 ;  /* 0x000000ff04057207 */ /* 0x000fe20004800000 */
[----:B------:R-:W-:Y:S01]  /*0330*/  @!P2 FMUL R16, R16, 16777216 ;  /* 0x4b8000001010a820 */ /* 0x000fe20000400000 */
[----:B------:R-:W-:Y:S02]  /*0340*/  SEL R17, R6, RZ, !P1 ;  /* 0x000000ff06117207 */ /* 0x000fe40004800000 */
[----:B------:R-:W-:Y:S01]  /*0350*/  SEL R19, R7, RZ, !P1 ;  /* 0x000000ff07137207 */ /* 0x000fe20004800000 */
[--C-:B----4-:R-:W-:Y:S01]  /*0360*/  FADD R7, R9, -R14.reuse ;  /* 0x8000000e09077221 */ /* 0x110fe20000000000 */
[--C-:B------:R-:W-:Y:S01]  /*0370*/  FADD R5, R5, -R14.reuse ;  /* 0x8000000e05057221 */ /* 0x100fe20000000000 */
[----:B0-----:R-:W-:Y:S01]  /*0380*/  FMUL R16, R15, R16 ;  /* 0x000000100f107220 */ /* 0x001fe20000400000 */
[----:B------:R-:W-:-:S03]  /*0390*/  FADD R9, R17, -R14 ;  /* 0x8000000e11097221 */ /* 0x000fc60000000000 */
[C---:B------:R-:W-:Y:S01]  /*03a0*/  FMUL R7, R16.reuse, R7 ;  /* 0x0000000710077220 */ /* 0x040fe20000400000 */
[C---:B------:R-:W-:Y:S01]  /*03b0*/  FMUL R15, R16.reuse, R5 ;  /* 0x00000005100f7220 */ /* 0x040fe20000400000 */
[----:B------:R-:W-:Y:S01]  /*03c0*/  FADD R5, R19, -R14 ;  /* 0x8000000e13057221 */ /* 0x000fe20000000000 */
[C---:B------:R-:W-:Y:S01]  /*03d0*/  FMUL R9, R16.reuse, R9 ;  /* 0x0000000910097220 */ /* 0x040fe20000400000 */
[-CC-:B------:R-:W-:Y:S01]  /*03e0*/  FFMA R7, R7, R3.reuse, R2.reuse ;  /* 0x0000000307077223 */ /* 0x180fe20000000002 */
[--C-:B------:R-:W-:Y:S01]  /*03f0*/  FFMA R15, R15, R3, R2.reuse ;  /* 0x000000030f0f7223 */ /* 0x100fe20000000002 */
[----:B------:R-:W-:Y:S01]  /*0400*/  FMUL R5, R16, R5 ;  /* 0x0000000510057220 */ /* 0x000fe20000400000 */
[-CC-:B------:R-:W-:Y:S02]  /*0410*/  FFMA R9, R9, R3.reuse, R2.reuse ;  /* 0x0000000309097223 */ /* 0x180fe40000000002 */
[----:B------:R-:W-:Y:S02]  /*0420*/  FSETP.GEU.AND P2, PT, R7, RZ, PT ;  /* 0x000000ff0700720b */ /* 0x000fe40003f4e000 */
[----:B------:R-:W-:Y:S01]  /*0430*/  FSETP.GEU.AND P3, PT, R15, RZ, PT ;  /* 0x000000ff0f00720b */ /* 0x000fe20003f6e000 */
[----:B------:R-:W-:Y:S01]  /*0440*/  FFMA R2, R5, R3, R2 ;  /* 0x0000000305027223 */ /* 0x000fe20000000002 */
[----:B------:R-:W-:-:S02]  /*0450*/  FSETP.GEU.AND P0, PT, R9, RZ, PT ;  /* 0x000000ff0900720b */ /* 0x000fc40003f0e000 */
[----:B------:R-:W-:Y:S02]  /*0460*/  FSEL R5, R7, RZ, P2 ;  /* 0x000000ff07057208 */ /* 0x000fe40001000000 */
[----:B------:R-:W-:Y:S02]  /*0470*/  FSEL R4, R15, RZ, P3 ;  /* 0x000000ff0f047208 */ /* 0x000fe40001800000 */
[----:B------:R-:W-:Y:S02]  /*0480*/  FSETP.GEU.AND P2, PT, R2, RZ, PT ;  /* 0x000000ff0200720b */ /* 0x000fe40003f4e000 */
[----:B------:R-:W-:Y:S01]  /*0490*/  FSEL R6, R9, RZ, P0 ;  /* 0x000000ff09067208 */ /* 0x000fe20000000000 */
[----:B------:R-:W-:Y:S01]  /*04a0*/  FADD R3, R4, R5 ;  /* 0x0000000504037221 */ /* 0x000fe20000000000 */
[----:B------:R-:W-:-:S03]  /*04b0*/  FSEL R7, R2, RZ, P2 ;  /* 0x000000ff02077208 */ /* 0x000fc60001000000 */
[----:B------:R-:W-:-:S04]  /*04c0*/  FADD R2, R6, R3 ;  /* 0x0000000306027221 */ /* 0x000fc80000000000 */
[----:B------:R-:W-:-:S05]  /*04d0*/  FADD R2, R7, R2 ;  /* 0x0000000207027221 */ /* 0x000fca0000000000 */
[----:B------:R-:W-:-:S05]  /*04e0*/  FSEL R3, R2, RZ, !P1 ;  /* 0x000000ff02037208 */ /* 0x000fca0004800000 */
[----:B------:R-:W0:Y:S02]  /*04f0*/  SHFL.BFLY PT, R2, R3, 0x2, 0x1f ;  /* 0x0c401f0003027f89 */ /* 0x000e2400000e0000 */
[----:B0-----:R-:W-:-:S05]  /*0500*/  FADD R8, R3, R2 ;  /* 0x0000000203087221 */ /* 0x001fca0000000000 */
[----:B------:R-:W0:Y:S01]  /*0510*/  SHFL.BFLY PT, R9, R8, 0x1, 0x1f ;  /* 0x0c201f0008097f89 */ /* 0x000e2200000e0000 */
[----:B------:R-:W-:Y:S02]  /*0520*/  LOP3.LUT R2, R11, 0x1f, RZ, 0xc0, !PT ;  /* 0x0000001f0b027812 */ /* 0x000fe400078ec0ff */
[----:B------:R-:W-:Y:S02]  /*0530*/  LEA R15, R13, UR4, 0x2 ;  /* 0x000000040d0f7c11 */ /* 0x000fe4000f8e10ff */
[----:B------:R-:W-:Y:S02]  /*0540*/  LEA R14, R2, UR4, 0x2 ;  /* 0x00000004020e7c11 */ /* 0x000fe4000f8e10ff */
[----:B------:R-:W1:Y:S01]  /*0550*/  LDC.64 R2, c[0x0][0x240] ;  /* 0x00009000ff027b82 */ /* 0x000e620000000a00 */
[----:B0-----:R-:W-:Y:S01]  /*0560*/  FADD R12, R8, R9 ;  /* 0x00000009080c7221 */ /* 0x001fe20000000000 */
[----:B------:R-:W-:-:S06]  /*0570*/  LOP3.LUT P0, RZ, R11, 0x60, RZ, 0xc0, !PT ;  /* 0x000000600bff7812 */ /* 0x000fcc000780c0ff */
[----:B------:R-:W0:Y:S01]  /*0580*/  LDC.64 R8, c[0x0][0x210] ;  /* 0x00008400ff087b82 */ /* 0x000e220000000a00 */
[----:B------:R2:W-:Y:S07]  /*0590*/  STS [R15], R12 ;  /* 0x0000000c0f007388 */ /* 0x0005ee0000000800 */
[----:B------:R-:W-:Y:S01]  /*05a0*/  BAR.SYNC.DEFER_BLOCKING 0x0 ;  /* 0x0000000000007b1d */ /* 0x000fe20000010000 */
[----:B------:R-:W-:Y:S01]  /*05b0*/  LOP3.LUT R13, R0, 0x1f, R11, 0xf8, !PT ;  /* 0x0000001f000d7812 */ /* 0x000fe200078ef80b */
[----:B-1----:R-:W-:-:S03]  /*05c0*/  IMAD.WIDE R10, R10, 0x4, R2 ;  /* 0x000000040a0a7825 */ /* 0x002fc600078e0202 */
[C---:B------:R-:W-:Y:S01]  /*05d0*/  ISETP.LT.AND P0, PT, R13.reuse, 0x100, !P0 ;  /* 0x000001000d00780c */ /* 0x040fe20004701270 */
[----:B------:R-:W1:Y:S04]  /*05e0*/  LDS R14, [R14] ;  /* 0x000000000e0e7984 */ /* 0x000e680000000800 */
[----:B------:R2:W-:Y:S01]  /*05f0*/  @!P1 STG.E.128 desc[UR6][R10.64], R4 ;  /* 0x000000040a009986 */ /* 0x0005e2000c101d06 */
[----:B0-----:R-:W-:Y:S01]  /*0600*/  IMAD.WIDE R2, R13, 0x4, R8 ;  /* 0x000000040d027825 */ /* 0x001fe200078e0208 */
[----:B------:R-:W-:Y:S06]  /*0610*/  BAR.SYNC.DEFER_BLOCKING 0x0 ;  /* 0x0000000000007b1d */ /* 0x000fec0000010000 */
[----:B--2---:R-:W-:Y:S05]  /*0620*/  @!P0 EXIT ;  /* 0x000000000000894d */ /* 0x004fea0003800000 */
[----:B-1----:R-:W-:-:S05]  /*0630*/  FMUL R5, R14, 0.0625 ;  /* 0x3d8000000e057820 */ /* 0x002fca0000400000 */
[----:B------:R-:W-:Y:S01]  /*0640*/  STG.E desc[UR6][R2.64], R5 ;  /* 0x0000000502007986 */ /* 0x000fe2000c101906 */
[----:B------:R-:W-:Y:S05]  /*0650*/  EXIT ;  /* 0x000000000000794d */ /* 0x000fea0003800000 */
.L_x_0:
[----:B------:R-:W-:-:S00]  /*0660*/  BRA `(.L_x_0) ;  /* 0xfffffffc00fc7947 */ /* 0x000fc0000383ffff */
[----:B------:R-:W-:-:S00]  /*0670*/  NOP ;  /* 0x0000000000007918 */ /* 0x000fc00000000000 */
        /* <DEDUP_REMOVED lines=8> */
.L_x_1:


//--------------------- .nv.global.init           --------------------------
	.section	.nv.global.init,"aw",@progbits
.nv.global.init:
	.type		_$_str,@object
	.size		_$_str,(_$_str_$_2 - _$_str)
_$_str:
        /*0000*/ 	.byte	0x5f, 0x5f, 0x43, 0x55, 0x44, 0x41, 0x5f, 0x46, 0x54, 0x5a, 0x00
	.type		_$_str_$_2,@object
	.size		_$_str_$_2,(.L_1 - _$_str_$_2)
_$_str_$_2:
        /*000b*/ 	.byte	0x5f, 0x5f, 0x43, 0x55, 0x44, 0x41, 0x5f, 0x50, 0x52, 0x45, 0x43, 0x5f, 0x53, 0x51, 0x52, 0x54
        /*001b*/ 	.byte	0x00
.L_1:


//--------------------- .nv.shared.triton_per_fused__native_batch_norm_legit_no_training_mean_relu_0 --------------------------
	.section	.nv.shared.triton_per_fused__native_batch_norm_legit_no_training_mean_relu_0,"aw",@nobits
	.sectionflags	@""
	.align	16
	.zero		1024


//--------------------- .nv.constant0.triton_per_fused__native_batch_norm_legit_no_training_mean_relu_0 --------------------------
	.section	.nv.constant0.triton_per_fused__native_batch_norm_legit_no_training_mean_relu_0,"a",@progbits
	.sectionflags	@""
	.align	4
.nv.constant0.triton_per_fused__native_batch_norm_legit_no_training_mean_relu_0:
	.zero		592
